//
// Generated by NVIDIA NVVM Compiler
//
// Compiler Build ID: CL-36424714
// Cuda compilation tools, release 13.0, V13.0.88
// Based on NVVM 20.0.0
//

.version 9.0
.target sm_100
.address_size 64

	// .globl	_Z6vecaddPKiS0_Pi

.visible .entry _Z6vecaddPKiS0_Pi(
	.param .u64 .ptr .align 1 _Z6vecaddPKiS0_Pi_param_0,
	.param .u64 .ptr .align 1 _Z6vecaddPKiS0_Pi_param_1,
	.param .u64 .ptr .align 1 _Z6vecaddPKiS0_Pi_param_2
)
{
	.reg .b32 	%r<5>;
	.reg .b64 	%rd<11>;

	ld.param.u64 	%rd1, [_Z6vecaddPKiS0_Pi_param_0];
	ld.param.u64 	%rd2, [_Z6vecaddPKiS0_Pi_param_1];
	ld.param.u64 	%rd3, [_Z6vecaddPKiS0_Pi_param_2];
	cvta.to.global.u64 	%rd4, %rd3;
	cvta.to.global.u64 	%rd5, %rd2;
	cvta.to.global.u64 	%rd6, %rd1;
	mov.u32 	%r1, %tid.x;
	mul.wide.u32 	%rd7, %r1, 4;
	add.s64 	%rd8, %rd6, %rd7;
	ld.global.u32 	%r2, [%rd8];
	add.s64 	%rd9, %rd5, %rd7;
	ld.global.u32 	%r3, [%rd9];
	add.s32 	%r4, %r3, %r2;
	add.s64 	%rd10, %rd4, %rd7;
	st.global.u32 	[%rd10], %r4;
	ret;

}


// ===== COMPILED SASS (sm_100) =====

	.target	sm_100

	.elftype	@"ET_EXEC"


//--------------------- .note.nv.tkinfo           --------------------------
	.section	.note.nv.tkinfo,"",@"SHT_NOTE"
	.sectionflags	@"SHF_NOTE_NV_TKINFO"
	.tkinfo
        /*0018*/ 	.word	0x00000002
        /*0030*/ 	.string	""
        /*0030*/ 	.string	"ptxas"
        /*0030*/ 	.string	"Cuda compilation tools, release 13.0, V13.0.88"
        /*0030*/ 	.string	"Build cuda_13.0.r13.0/compiler.36424714_0"
        /*0030*/ 	.string	"-arch sm_100 -m 64 "



//--------------------- .note.nv.cuinfo           --------------------------
	.section	.note.nv.cuinfo,"",@"SHT_NOTE"
	.sectionflags	@"SHF_NOTE_NV_CUINFO"
        /*0018*/ 	.short	0x0002
        /*001a*/ 	.short	0x0064
        /*001c*/ 	.short	0x0082
	.zero		2


//--------------------- .nv.info                  --------------------------
	.section	.nv.info,"",@"SHT_CUDA_INFO"
	.align	4


	//----- nvinfo : EIATTR_REGCOUNT
	.align		4
        /*0000*/ 	.byte	0x04, 0x2f
        /*0002*/ 	.short	(.L_1 - .L_0)
	.align		4
.L_0:
        /*0004*/ 	.word	index@(_Z6vecaddPKiS0_Pi)
        /*0008*/ 	.word	0x0000000c


	//----- nvinfo : EIATTR_FRAME_SIZE
	.align		4
.L_1:
        /*000c*/ 	.byte	0x04, 0x11
        /*000e*/ 	.short	(.L_3 - .L_2)
	.align		4
.L_2:
        /*0010*/ 	.word	index@(_Z6vecaddPKiS0_Pi)
        /*0014*/ 	.word	0x00000000


	//----- nvinfo : EIATTR_MIN_STACK_SIZE
	.align		4
.L_3:
        /*0018*/ 	.byte	0x04, 0x12
        /*001a*/ 	.short	(.L_5 - .L_4)
	.align		4
.L_4:
        /*001c*/ 	.word	index@(_Z6vecaddPKiS0_Pi)
        /*0020*/ 	.word	0x00000000
.L_5:


//--------------------- .nv.compat                --------------------------
	.section	.nv.compat,"",@"SHT_CUDA_COMPAT_INFO"
	.align	4
        /*0000*/ 	.byte	0x02, 0x09, 0x00, 0x00, 0x02, 0x02, 0x01, 0x00, 0x02, 0x05, 0x05, 0x00, 0x03, 0x07, 0x01, 0x01
        /*0010*/ 	.byte	0x02, 0x03, 0x00, 0x00, 0x02, 0x06, 0x01, 0x00, 0x04, 0x0b, 0x08, 0x00, 0x09, 0x00, 0x00, 0x00
        /*0020*/ 	.byte	0x00, 0x00, 0x00, 0x00


//--------------------- .nv.info._Z6vecaddPKiS0_Pi --------------------------
	.section	.nv.info._Z6vecaddPKiS0_Pi,"",@"SHT_CUDA_INFO"
	.sectionflags	@""
	.align	4


	//----- nvinfo : EIATTR_CUDA_API_VERSION
	.align		4
        /*0000*/ 	.byte	0x04, 0x37
        /*0002*/ 	.short	(.L_7 - .L_6)
.L_6:
        /*0004*/ 	.word	0x00000082


	//----- nvinfo : EIATTR_KPARAM_INFO
	.align		4
.L_7:
        /*0008*/ 	.byte	0x04, 0x17
        /*000a*/ 	.short	(.L_9 - .L_8)
.L_8:
        /*000c*/ 	.word	0x00000000
        /*0010*/ 	.short	0x0002
        /*0012*/ 	.short	0x0010
        /*0014*/ 	.byte	0x00, 0xf5, 0x21, 0x00


	//----- nvinfo : EIATTR_KPARAM_INFO
	.align		4
.L_9:
        /*0018*/ 	.byte	0x04, 0x17
        /*001a*/ 	.short	(.L_11 - .L_10)
.L_10:
        /*001c*/ 	.word	0x00000000
        /*0020*/ 	.short	0x0001
        /*0022*/ 	.short	0x0008
        /*0024*/ 	.byte	0x00, 0xf5, 0x21, 0x00


	//----- nvinfo : EIATTR_KPARAM_INFO
	.align		4
.L_11:
        /*0028*/ 	.byte	0x04, 0x17
        /*002a*/ 	.short	(.L_13 - .L_12)
.L_12:
        /*002c*/ 	.word	0x00000000
        /*0030*/ 	.short	0x0000
        /*0032*/ 	.short	0x0000
        /*0034*/ 	.byte	0x00, 0xf5, 0x21, 0x00


	//----- nvinfo : EIATTR_SPARSE_MMA_MASK
	.align		4
.L_13:
        /*0038*/ 	.byte	0x03, 0x50
        /*003a*/ 	.short	0x0000


	//----- nvinfo : EIATTR_MAXREG_COUNT
	.align		4
        /*003c*/ 	.byte	0x03, 0x1b
        /*003e*/ 	.short	0x00ff


	//----- nvinfo : EIATTR_MERCURY_ISA_VERSION
	.align		4
        /*0040*/ 	.byte	0x03, 0x5f
        /*0042*/ 	.short	0x0101


	//----- nvinfo : EIATTR_VRC_CTA_INIT_COUNT
	.align		4
        /*0044*/ 	.byte	0x02, 0x4a
	.zero		1
	.zero		1


	//----- nvinfo : EIATTR_EXIT_INSTR_OFFSETS
	.align		4
        /*0048*/ 	.byte	0x04, 0x1c
        /*004a*/ 	.short	(.L_15 - .L_14)


	//   ....[0]....
.L_14:
        /*004c*/ 	.word	0x000000d0


	//----- nvinfo : EIATTR_CBANK_PARAM_SIZE
	.align		4
.L_15:
        /*0050*/ 	.byte	0x03, 0x19
        /*0052*/ 	.short	0x0018


	//----- nvinfo : EIATTR_PARAM_CBANK
	.align		4
        /*0054*/ 	.byte	0x04, 0x0a
        /*0056*/ 	.short	(.L_17 - .L_16)
	.align		4
.L_16:
        /*0058*/ 	.word	index@(.nv.constant0._Z6vecaddPKiS0_Pi)
        /*005c*/ 	.short	0x0380
        /*005e*/ 	.short	0x0018


	//----- nvinfo : EIATTR_SW_WAR
	.align		4
.L_17:
        /*0060*/ 	.byte	0x04, 0x36
        /*0062*/ 	.short	(.L_19 - .L_18)
.L_18:
        /*0064*/ 	.word	0x00000008
.L_19:


//--------------------- .nv.callgraph             --------------------------
	.section	.nv.callgraph,"",@"SHT_CUDA_CALLGRAPH"
	.align	4
	.sectionentsize	8
	.align		4
        /*0000*/ 	.word	0x00000000
	.align		4
        /*0004*/ 	.word	0xffffffff
	.align		4
        /*0008*/ 	.word	0x00000000
	.align		4
        /*000c*/ 	.word	0xfffffffe
	.align		4
        /*0010*/ 	.word	0x00000000
	.align		4
        /*0014*/ 	.word	0xfffffffd
	.align		4
        /*0018*/ 	.word	0x00000000
	.align		4
        /*001c*/ 	.word	0xfffffffc


//--------------------- .text._Z6vecaddPKiS0_Pi   --------------------------
	.section	.text._Z6vecaddPKiS0_Pi,"ax",@progbits
	.align	128
        .global         _Z6vecaddPKiS0_Pi
        .type           _Z6vecaddPKiS0_Pi,@function
        .size           _Z6vecaddPKiS0_Pi,(.L_x_1 - _Z6vecaddPKiS0_Pi)
        .other          _Z6vecaddPKiS0_Pi,@"STO_CUDA_ENTRY STV_DEFAULT"
_Z6vecaddPKiS0_Pi:
.text._Z6vecaddPKiS0_Pi:
[----:B------:R-:W-:Y:S01]  /*0000*/  LDC R1, c[0x0][0x37c] ;  /* 0x0000df00ff017b82 */ /* 0x000fe20000000800 */
[----:B------:R-:W0:Y:S07]  /*0010*/  S2R R9, SR_TID.X ;  /* 0x0000000000097919 */ /* 0x000e2e0000002100 */
[----:B------:R-:W0:Y:S01]  /*0020*/  LDC.64 R2, c[0x0][0x380] ;  /* 0x0000e000ff027b82 */ /* 0x000e220000000a00 */
[----:B------:R-:W1:Y:S07]  /*0030*/  LDCU.64 UR4, c[0x0][0x358] ;  /* 0x00006b00ff0477ac */ /* 0x000e6e0008000a00 */
[----:B------:R-:W2:Y:S08]  /*0040*/  LDC.64 R4, c[0x0][0x388] ;  /* 0x0000e200ff047b82 */ /* 0x000eb00000000a00 */
[----:B------:R-:W3:Y:S01]  /*0050*/  LDC.64 R6, c[0x0][0x390] ;  /* 0x0000e400ff067b82 */ /* 0x000ee20000000a00 */
[----:B0-----:R-:W-:-:S04]  /*0060*/  IMAD.WIDE.U32 R2, R9, 0x4, R2 ;  /* 0x0000000409027825 */ /* 0x001fc800078e0002 */
[C---:B--2---:R-:W-:Y:S02]  /*0070*/  IMAD.WIDE.U32 R4, R9.reuse, 0x4, R4 ;  /* 0x0000000409047825 */ /* 0x044fe400078e0004 */
[----:B-1----:R-:W2:Y:S04]  /*0080*/  LDG.E R2, desc[UR4][R2.64] ;  /* 0x0000000402027981 */ /* 0x002ea8000c1e1900 */
[----:B------:R-:W2:Y:S01]  /*0090*/  LDG.E R5, desc[UR4][R4.64] ;  /* 0x0000000404057981 */ /* 0x000ea2000c1e1900 */
[----:B---3--:R-:W-:Y:S01]  /*00a0*/  IMAD.WIDE.U32 R6, R9, 0x4, R6 ;  /* 0x0000000409067825 */ /* 0x008fe200078e0006 */
[----:B--2---:R-:W-:-:S05]  /*00b0*/  IADD3 R9, PT, PT, R2, R5, RZ ;  /* 0x0000000502097210 */ /* 0x004fca0007ffe0ff */
[----:B------:R-:W-:Y:S01]  /*00c0*/  STG.E desc[UR4][R6.64], R9 ;  /* 0x0000000906007986 */ /* 0x000fe2000c101904 */
[----:B------:R-:W-:Y:S05]  /*00d0*/  EXIT ;  /* 0x000000000000794d */ /* 0x000fea0003800000 */
.L_x_0:
[----:B------:R-:W-:-:S00]  /*00e0*/  BRA `(.L_x_0) ;  /* 0xfffffffc00fc7947 */ /* 0x000fc0000383ffff */
[----:B------:R-:W-:-:S00]  /*00f0*/  NOP ;  /* 0x0000000000007918 */ /* 0x000fc00000000000 */
        /* <DEDUP_REMOVED lines=8> */
.L_x_1:


//--------------------- .nv.shared.reserved.0     --------------------------
	.section	.nv.shared.reserved.0,"aw",@nobits
	.weak		__nv_reservedSMEM_offset_0_alias
	.size		__nv_reservedSMEM_offset_0_alias, 0, 64
	.other		__nv_reservedSMEM_offset_0_alias,@"STO_CUDA_RESERVED_SHARED STV_DEFAULT"
__nv_reservedSMEM_offset_0_alias:
	.zero		0
	.zero		64


//--------------------- .nv.constant0._Z6vecaddPKiS0_Pi --------------------------
	.section	.nv.constant0._Z6vecaddPKiS0_Pi,"a",@progbits
	.sectionflags	@""
	.align	4
.nv.constant0._Z6vecaddPKiS0_Pi:
	.zero		920


//--------------------- SYMBOLS --------------------------

	.type		.nv.reservedSmem.offset0,@object
	.size		.nv.reservedSmem.offset0,0x4
